//
// Generated by NVIDIA NVVM Compiler
//
// Compiler Build ID: CL-36424714
// Cuda compilation tools, release 13.0, V13.0.88
// Based on NVVM 20.0.0
//

.version 9.0
.target sm_100
.address_size 64

	// .globl	_Z9matrixMulPfS_S_

.visible .entry _Z9matrixMulPfS_S_(
	.param .u64 .ptr .align 1 _Z9matrixMulPfS_S__param_0,
	.param .u64 .ptr .align 1 _Z9matrixMulPfS_S__param_1,
	.param .u64 .ptr .align 1 _Z9matrixMulPfS_S__param_2
)
{
	.reg .pred 	%p<5>;
	.reg .b32 	%r<18>;
	.reg .b32 	%f<52>;
	.reg .b64 	%rd<18>;

	ld.param.u64 	%rd5, [_Z9matrixMulPfS_S__param_0];
	ld.param.u64 	%rd6, [_Z9matrixMulPfS_S__param_1];
	ld.param.u64 	%rd7, [_Z9matrixMulPfS_S__param_2];
	mov.u32 	%r8, %ctaid.y;
	mov.u32 	%r9, %ntid.y;
	mov.u32 	%r10, %tid.y;
	mad.lo.s32 	%r1, %r8, %r9, %r10;
	mov.u32 	%r11, %ctaid.x;
	mov.u32 	%r12, %ntid.x;
	mov.u32 	%r13, %tid.x;
	mad.lo.s32 	%r2, %r11, %r12, %r13;
	setp.gt.u32 	%p1, %r1, 1023;
	setp.gt.s32 	%p2, %r2, 4095;
	or.pred  	%p3, %p1, %p2;
	@%p3 bra 	$L__BB0_4;
	shl.b32 	%r3, %r1, 12;
	mul.wide.u32 	%rd8, %r3, 4;
	cvta.to.global.u64 	%rd9, %rd5;
	add.s64 	%rd10, %rd8, %rd9;
	add.s64 	%rd17, %rd10, 32;
	cvta.to.global.u64 	%rd11, %rd6;
	add.s64 	%rd2, %rd11, 131072;
	mov.f32 	%f51, 0f00000000;
	mov.b32 	%r17, 0;
	mov.u32 	%r16, %r2;
$L__BB0_2:
	mul.wide.s32 	%rd12, %r16, 4;
	add.s64 	%rd13, %rd2, %rd12;
	ld.global.f32 	%f4, [%rd17+-32];
	ld.global.f32 	%f5, [%rd13+-131072];
	fma.rn.f32 	%f6, %f4, %f5, %f51;
	ld.global.f32 	%f7, [%rd17+-28];
	ld.global.f32 	%f8, [%rd13+-114688];
	fma.rn.f32 	%f9, %f7, %f8, %f6;
	ld.global.f32 	%f10, [%rd17+-24];
	ld.global.f32 	%f11, [%rd13+-98304];
	fma.rn.f32 	%f12, %f10, %f11, %f9;
	ld.global.f32 	%f13, [%rd17+-20];
	ld.global.f32 	%f14, [%rd13+-81920];
	fma.rn.f32 	%f15, %f13, %f14, %f12;
	ld.global.f32 	%f16, [%rd17+-16];
	ld.global.f32 	%f17, [%rd13+-65536];
	fma.rn.f32 	%f18, %f16, %f17, %f15;
	ld.global.f32 	%f19, [%rd17+-12];
	ld.global.f32 	%f20, [%rd13+-49152];
	fma.rn.f32 	%f21, %f19, %f20, %f18;
	ld.global.f32 	%f22, [%rd17+-8];
	ld.global.f32 	%f23, [%rd13+-32768];
	fma.rn.f32 	%f24, %f22, %f23, %f21;
	ld.global.f32 	%f25, [%rd17+-4];
	ld.global.f32 	%f26, [%rd13+-16384];
	fma.rn.f32 	%f27, %f25, %f26, %f24;
	ld.global.f32 	%f28, [%rd17];
	ld.global.f32 	%f29, [%rd13];
	fma.rn.f32 	%f30, %f28, %f29, %f27;
	ld.global.f32 	%f31, [%rd17+4];
	ld.global.f32 	%f32, [%rd13+16384];
	fma.rn.f32 	%f33, %f31, %f32, %f30;
	ld.global.f32 	%f34, [%rd17+8];
	ld.global.f32 	%f35, [%rd13+32768];
	fma.rn.f32 	%f36, %f34, %f35, %f33;
	ld.global.f32 	%f37, [%rd17+12];
	ld.global.f32 	%f38, [%rd13+49152];
	fma.rn.f32 	%f39, %f37, %f38, %f36;
	ld.global.f32 	%f40, [%rd17+16];
	ld.global.f32 	%f41, [%rd13+65536];
	fma.rn.f32 	%f42, %f40, %f41, %f39;
	ld.global.f32 	%f43, [%rd17+20];
	ld.global.f32 	%f44, [%rd13+81920];
	fma.rn.f32 	%f45, %f43, %f44, %f42;
	ld.global.f32 	%f46, [%rd17+24];
	ld.global.f32 	%f47, [%rd13+98304];
	fma.rn.f32 	%f48, %f46, %f47, %f45;
	ld.global.f32 	%f49, [%rd17+28];
	ld.global.f32 	%f50, [%rd13+114688];
	fma.rn.f32 	%f51, %f49, %f50, %f48;
	add.s32 	%r17, %r17, 16;
	add.s64 	%rd17, %rd17, 64;
	add.s32 	%r16, %r16, 65536;
	setp.ne.s32 	%p4, %r17, 4096;
	@%p4 bra 	$L__BB0_2;
	add.s32 	%r15, %r3, %r2;
	cvta.to.global.u64 	%rd14, %rd7;
	mul.wide.s32 	%rd15, %r15, 4;
	add.s64 	%rd16, %rd14, %rd15;
	st.global.f32 	[%rd16], %f51;
$L__BB0_4:
	ret;

}


// ===== COMPILED SASS (sm_100) =====

	.target	sm_100

	.elftype	@"ET_EXEC"


//--------------------- .note.nv.tkinfo           --------------------------
	.section	.note.nv.tkinfo,"",@"SHT_NOTE"
	.sectionflags	@"SHF_NOTE_NV_TKINFO"
	.tkinfo
        /*0018*/ 	.word	0x00000002
        /*0030*/ 	.string	""
        /*0030*/ 	.string	"ptxas"
        /*0030*/ 	.string	"Cuda compilation tools, release 13.0, V13.0.88"
        /*0030*/ 	.string	"Build cuda_13.0.r13.0/compiler.36424714_0"
        /*0030*/ 	.string	"-arch sm_100 -m 64 "



//--------------------- .note.nv.cuinfo           --------------------------
	.section	.note.nv.cuinfo,"",@"SHT_NOTE"
	.sectionflags	@"SHF_NOTE_NV_CUINFO"
        /*0018*/ 	.short	0x0002
        /*001a*/ 	.short	0x0064
        /*001c*/ 	.short	0x0082
	.zero		2


//--------------------- .nv.info                  --------------------------
	.section	.nv.info,"",@"SHT_CUDA_INFO"
	.align	4


	//----- nvinfo : EIATTR_REGCOUNT
	.align		4
        /*0000*/ 	.byte	0x04, 0x2f
        /*0002*/ 	.short	(.L_1 - .L_0)
	.align		4
.L_0:
        /*0004*/ 	.word	index@(_Z9matrixMulPfS_S_)
        /*0008*/ 	.word	0x0000001f


	//----- nvinfo : EIATTR_FRAME_SIZE
	.align		4
.L_1:
        /*000c*/ 	.byte	0x04, 0x11
        /*000e*/ 	.short	(.L_3 - .L_2)
	.align		4
.L_2:
        /*0010*/ 	.word	index@(_Z9matrixMulPfS_S_)
        /*0014*/ 	.word	0x00000000


	//----- nvinfo : EIATTR_MIN_STACK_SIZE
	.align		4
.L_3:
        /*0018*/ 	.byte	0x04, 0x12
        /*001a*/ 	.short	(.L_5 - .L_4)
	.align		4
.L_4:
        /*001c*/ 	.word	index@(_Z9matrixMulPfS_S_)
        /*0020*/ 	.word	0x00000000
.L_5:


//--------------------- .nv.compat                --------------------------
	.section	.nv.compat,"",@"SHT_CUDA_COMPAT_INFO"
	.align	4
        /*0000*/ 	.byte	0x02, 0x09, 0x00, 0x00, 0x02, 0x02, 0x01, 0x00, 0x02, 0x05, 0x05, 0x00, 0x03, 0x07, 0x01, 0x01
        /*0010*/ 	.byte	0x02, 0x03, 0x00, 0x00, 0x02, 0x06, 0x01, 0x00, 0x04, 0x0b, 0x08, 0x00, 0x09, 0x00, 0x00, 0x00
        /*0020*/ 	.byte	0x00, 0x00, 0x00, 0x00


//--------------------- .nv.info._Z9matrixMulPfS_S_ --------------------------
	.section	.nv.info._Z9matrixMulPfS_S_,"",@"SHT_CUDA_INFO"
	.sectionflags	@""
	.align	4


	//----- nvinfo : EIATTR_CUDA_API_VERSION
	.align		4
        /*0000*/ 	.byte	0x04, 0x37
        /*0002*/ 	.short	(.L_7 - .L_6)
.L_6:
        /*0004*/ 	.word	0x00000082


	//----- nvinfo : EIATTR_KPARAM_INFO
	.align		4
.L_7:
        /*0008*/ 	.byte	0x04, 0x17
        /*000a*/ 	.short	(.L_9 - .L_8)
.L_8:
        /*000c*/ 	.word	0x00000000
        /*0010*/ 	.short	0x0002
        /*0012*/ 	.short	0x0010
        /*0014*/ 	.byte	0x00, 0xf5, 0x21, 0x00


	//----- nvinfo : EIATTR_KPARAM_INFO
	.align		4
.L_9:
        /*0018*/ 	.byte	0x04, 0x17
        /*001a*/ 	.short	(.L_11 - .L_10)
.L_10:
        /*001c*/ 	.word	0x00000000
        /*0020*/ 	.short	0x0001
        /*0022*/ 	.short	0x0008
        /*0024*/ 	.byte	0x00, 0xf5, 0x21, 0x00


	//----- nvinfo : EIATTR_KPARAM_INFO
	.align		4
.L_11:
        /*0028*/ 	.byte	0x04, 0x17
        /*002a*/ 	.short	(.L_13 - .L_12)
.L_12:
        /*002c*/ 	.word	0x00000000
        /*0030*/ 	.short	0x0000
        /*0032*/ 	.short	0x0000
        /*0034*/ 	.byte	0x00, 0xf5, 0x21, 0x00


	//----- nvinfo : EIATTR_SPARSE_MMA_MASK
	.align		4
.L_13:
        /*0038*/ 	.byte	0x03, 0x50
        /*003a*/ 	.short	0x0000


	//----- nvinfo : EIATTR_MAXREG_COUNT
	.align		4
        /*003c*/ 	.byte	0x03, 0x1b
        /*003e*/ 	.short	0x00ff


	//----- nvinfo : EIATTR_MERCURY_ISA_VERSION
	.align		4
        /*0040*/ 	.byte	0x03, 0x5f
        /*0042*/ 	.short	0x0101


	//----- nvinfo : EIATTR_VRC_CTA_INIT_COUNT
	.align		4
        /*0044*/ 	.byte	0x02, 0x4a
	.zero		1
	.zero		1


	//----- nvinfo : EIATTR_EXIT_INSTR_OFFSETS
	.align		4
        /*0048*/ 	.byte	0x04, 0x1c
        /*004a*/ 	.short	(.L_15 - .L_14)


	//   ....[0]....
.L_14:
        /*004c*/ 	.word	0x000000b0


	//   ....[1]....
        /*0050*/ 	.word	0x00000550


	//----- nvinfo : EIATTR_CBANK_PARAM_SIZE
	.align		4
.L_15:
        /*0054*/ 	.byte	0x03, 0x19
        /*0056*/ 	.short	0x0018


	//----- nvinfo : EIATTR_PARAM_CBANK
	.align		4
        /*0058*/ 	.byte	0x04, 0x0a
        /*005a*/ 	.short	(.L_17 - .L_16)
	.align		4
.L_16:
        /*005c*/ 	.word	index@(.nv.constant0._Z9matrixMulPfS_S_)
        /*0060*/ 	.short	0x0380
        /*0062*/ 	.short	0x0018


	//----- nvinfo : EIATTR_SW_WAR
	.align		4
.L_17:
        /*0064*/ 	.byte	0x04, 0x36
        /*0066*/ 	.short	(.L_19 - .L_18)
.L_18:
        /*0068*/ 	.word	0x00000008
.L_19:


//--------------------- .nv.callgraph             --------------------------
	.section	.nv.callgraph,"",@"SHT_CUDA_CALLGRAPH"
	.align	4
	.sectionentsize	8
	.align		4
        /*0000*/ 	.word	0x00000000
	.align		4
        /*0004*/ 	.word	0xffffffff
	.align		4
        /*0008*/ 	.word	0x00000000
	.align		4
        /*000c*/ 	.word	0xfffffffe
	.align		4
        /*0010*/ 	.word	0x00000000
	.align		4
        /*0014*/ 	.word	0xfffffffd
	.align		4
        /*0018*/ 	.word	0x00000000
	.align		4
        /*001c*/ 	.word	0xfffffffc


//--------------------- .text._Z9matrixMulPfS_S_  --------------------------
	.section	.text._Z9matrixMulPfS_S_,"ax",@progbits
	.align	128
        .global         _Z9matrixMulPfS_S_
        .type           _Z9matrixMulPfS_S_,@function
        .size           _Z9matrixMulPfS_S_,(.L_x_2 - _Z9matrixMulPfS_S_)
        .other          _Z9matrixMulPfS_S_,@"STO_CUDA_ENTRY STV_DEFAULT"
_Z9matrixMulPfS_S_:
.text._Z9matrixMulPfS_S_:
[----:B------:R-:W-:Y:S01]  /*0000*/  LDC R1, c[0x0][0x37c] ;  /* 0x0000df00ff017b82 */ /* 0x000fe20000000800 */
[----:B------:R-:W0:Y:S07]  /*0010*/  S2R R3, SR_TID.X ;  /* 0x0000000000037919 */ /* 0x000e2e0000002100 */
[----:B------:R-:W1:Y:S01]  /*0020*/  LDC R7, c[0x0][0x364] ;  /* 0x0000d900ff077b82 */ /* 0x000e620000000800 */
[----:B------:R-:W1:Y:S07]  /*0030*/  S2R R2, SR_TID.Y ;  /* 0x0000000000027919 */ /* 0x000e6e0000002200 */
[----:B------:R-:W0:Y:S08]  /*0040*/  S2UR UR5, SR_CTAID.X ;  /* 0x00000000000579c3 */ /* 0x000e300000002500 */
[----:B------:R-:W0:Y:S08]  /*0050*/  LDC R0, c[0x0][0x360] ;  /* 0x0000d800ff007b82 */ /* 0x000e300000000800 */
[----:B------:R-:W1:Y:S01]  /*0060*/  S2UR UR4, SR_CTAID.Y ;  /* 0x00000000000479c3 */ /* 0x000e620000002600 */
[----:B0-----:R-:W-:-:S05]  /*0070*/  IMAD R0, R0, UR5, R3 ;  /* 0x0000000500007c24 */ /* 0x001fca000f8e0203 */
[----:B------:R-:W-:Y:S01]  /*0080*/  ISETP.GT.AND P0, PT, R0, 0xfff, PT ;  /* 0x00000fff0000780c */ /* 0x000fe20003f04270 */
[----:B-1----:R-:W-:-:S05]  /*0090*/  IMAD R7, R7, UR4, R2 ;  /* 0x0000000407077c24 */ /* 0x002fca000f8e0202 */
[----:B------:R-:W-:-:S13]  /*00a0*/  ISETP.GT.U32.OR P0, PT, R7, 0x3ff, P0 ;  /* 0x000003ff0700780c */ /* 0x000fda0000704470 */
[----:B------:R-:W-:Y:S05]  /*00b0*/  @P0 EXIT ;  /* 0x000000000000094d */ /* 0x000fea0003800000 */
[----:B------:R-:W0:Y:S01]  /*00c0*/  LDC.64 R2, c[0x0][0x380] ;  /* 0x0000e000ff027b82 */ /* 0x000e220000000a00 */
[----:B------:R-:W1:Y:S01]  /*00d0*/  LDCU.64 UR6, c[0x0][0x388] ;  /* 0x00007100ff0677ac */ /* 0x000e620008000a00 */
[----:B------:R-:W-:Y:S01]  /*00e0*/  SHF.L.U32 R7, R7, 0xc, RZ ;  /* 0x0000000c07077819 */ /* 0x000fe200000006ff */
[----:B------:R-:W-:Y:S01]  /*00f0*/  HFMA2 R14, -RZ, RZ, 0, 0 ;  /* 0x00000000ff0e7431 */ /* 0x000fe200000001ff */
[----:B------:R-:W-:Y:S01]  /*0100*/  MOV R6, R0 ;  /* 0x0000000000067202 */ /* 0x000fe20000000f00 */
[----:B------:R-:W2:Y:S01]  /*0110*/  LDCU.64 UR8, c[0x0][0x358] ;  /* 0x00006b00ff0877ac */ /* 0x000ea20008000a00 */
[----:B------:R-:W-:Y:S01]  /*0120*/  UMOV UR4, URZ ;  /* 0x000000ff00047c82 */ /* 0x000fe20008000000 */
[----:B-1----:R-:W-:-:S04]  /*0130*/  UIADD3 UR5, UP0, UPT, UR6, 0x20000, URZ ;  /* 0x0002000006057890 */ /* 0x002fc8000ff1e0ff */
[----:B------:R-:W-:Y:S01]  /*0140*/  UIADD3.X UR6, UPT, UPT, URZ, UR7, URZ, UP0, !UPT ;  /* 0x00000007ff067290 */ /* 0x000fe200087fe4ff */
[----:B0-----:R-:W-:-:S03]  /*0150*/  IMAD.WIDE.U32 R2, R7, 0x4, R2 ;  /* 0x0000000407027825 */ /* 0x001fc600078e0002 */
[----:B------:R-:W-:-:S04]  /*0160*/  IADD3 R4, P0, PT, R2, 0x20, RZ ;  /* 0x0000002002047810 */ /* 0x000fc80007f1e0ff */
[----:B--2---:R-:W-:-:S09]  /*0170*/  IADD3.X R5, PT, PT, RZ, R3, RZ, P0, !PT ;  /* 0x00000003ff057210 */ /* 0x004fd200007fe4ff */
.L_x_0:
[----:B------:R-:W-:Y:S01]  /*0180*/  MOV R2, UR5 ;  /* 0x0000000500027c02 */ /* 0x000fe20008000f00 */
[----:B------:R-:W2:Y:S01]  /*0190*/  LDG.E R15, desc[UR8][R4.64+-0x20] ;  /* 0xffffe008040f7981 */ /* 0x000ea2000c1e1900 */
[----:B------:R-:W-:-:S03]  /*01a0*/  MOV R3, UR6 ;  /* 0x0000000600037c02 */ /* 0x000fc60008000f00 */
[----:B------:R-:W3:Y:S01]  /*01b0*/  LDG.E R24, desc[UR8][R4.64+-0x1c] ;  /* 0xffffe40804187981 */ /* 0x000ee2000c1e1900 */
[----:B------:R-:W-:-:S03]  /*01c0*/  IMAD.WIDE R2, R6, 0x4, R2 ;  /* 0x0000000406027825 */ /* 0x000fc600078e0202 */
[----:B------:R-:W4:Y:S04]  /*01d0*/  LDG.E R19, desc[UR8][R4.64+-0x18] ;  /* 0xffffe80804137981 */ /* 0x000f28000c1e1900 */
[----:B------:R-:W2:Y:S04]  /*01e0*/  LDG.E R16, desc[UR8][R2.64+-0x20000] ;  /* 0xfe00000802107981 */ /* 0x000ea8000c1e1900 */
[----:B------:R-:W3:Y:S04]  /*01f0*/  LDG.E R25, desc[UR8][R2.64+-0x1c000] ;  /* 0xfe40000802197981 */ /* 0x000ee8000c1e1900 */
[----:B------:R-:W4:Y:S04]  /*0200*/  LDG.E R18, desc[UR8][R2.64+-0x18000] ;  /* 0xfe80000802127981 */ /* 0x000f28000c1e1900 */
[----:B------:R-:W5:Y:S04]  /*0210*/  LDG.E R20, desc[UR8][R4.64+-0x14] ;  /* 0xffffec0804147981 */ /* 0x000f68000c1e1900 */
        /* <DEDUP_REMOVED lines=11> */
[----:B------:R-:W5:Y:S01]  /*02d0*/  LDG.E R26, desc[UR8][R4.64+0x1c] ;  /* 0x00001c08041a7981 */ /* 0x000f62000c1e1900 */
[----:B--2---:R-:W-:-:S03]  /*02e0*/  FFMA R15, R15, R16, R14 ;  /* 0x000000100f0f7223 */ /* 0x004fc6000000000e */
[----:B------:R-:W2:Y:S01]  /*02f0*/  LDG.E R16, desc[UR8][R4.64] ;  /* 0x0000000804107981 */ /* 0x000ea2000c1e1900 */
[----:B---3--:R-:W-:-:S03]  /*0300*/  FFMA R24, R24, R25, R15 ;  /* 0x0000001918187223 */ /* 0x008fc6000000000f */
[----:B------:R-:W3:Y:S01]  /*0310*/  LDG.E R14, desc[UR8][R4.64+0x4] ;  /* 0x00000408040e7981 */ /* 0x000ee2000c1e1900 */
[----:B----4-:R-:W-:-:S03]  /*0320*/  FFMA R25, R19, R18, R24 ;  /* 0x0000001213197223 */ /* 0x010fc60000000018 */
[----:B------:R-:W3:Y:S04]  /*0330*/  LDG.E R15, desc[UR8][R2.64+0x4000] ;  /* 0x00400008020f7981 */ /* 0x000ee8000c1e1900 */
[----:B------:R-:W4:Y:S01]  /*0340*/  LDG.E R18, desc[UR8][R4.64+0x8] ;  /* 0x0000080804127981 */ /* 0x000f22000c1e1900 */
[----:B-----5:R-:W-:-:S03]  /*0350*/  FFMA R25, R20, R21, R25 ;  /* 0x0000001514197223 */ /* 0x020fc60000000019 */
[----:B------:R-:W4:Y:S04]  /*0360*/  LDG.E R19, desc[UR8][R2.64+0x8000] ;  /* 0x0080000802137981 */ /* 0x000f28000c1e1900 */
[----:B------:R-:W5:Y:S01]  /*0370*/  LDG.E R20, desc[UR8][R4.64+0xc] ;  /* 0x00000c0804147981 */ /* 0x000f62000c1e1900 */
[----:B------:R-:W-:-:S03]  /*0380*/  FFMA R25, R22, R23, R25 ;  /* 0x0000001716197223 */ /* 0x000fc60000000019 */
[----:B------:R-:W5:Y:S04]  /*0390*/  LDG.E R21, desc[UR8][R2.64+0xc000] ;  /* 0x00c0000802157981 */ /* 0x000f68000c1e1900 */
[----:B------:R-:W5:Y:S04]  /*03a0*/  LDG.E R22, desc[UR8][R4.64+0x10] ;  /* 0x0000100804167981 */ /* 0x000f68000c1e1900 */
[----:B------:R-:W5:Y:S01]  /*03b0*/  LDG.E R23, desc[UR8][R2.64+0x10000] ;  /* 0x0100000802177981 */ /* 0x000f62000c1e1900 */
[----:B------:R-:W-:-:S03]  /*03c0*/  FFMA R28, R12, R13, R25 ;  /* 0x0000000d0c1c7223 */ /* 0x000fc60000000019 */
[----:B------:R-:W5:Y:S04]  /*03d0*/  LDG.E R24, desc[UR8][R4.64+0x14] ;  /* 0x0000140804187981 */ /* 0x000f68000c1e1900 */
[----:B------:R-:W5:Y:S04]  /*03e0*/  LDG.E R25, desc[UR8][R2.64+0x14000] ;  /* 0x0140000802197981 */ /* 0x000f68000c1e1900 */
[----:B------:R0:W5:Y:S04]  /*03f0*/  LDG.E R13, desc[UR8][R4.64+0x18] ;  /* 0x00001808040d7981 */ /* 0x000168000c1e1900 */
[----:B------:R-:W5:Y:S01]  /*0400*/  LDG.E R12, desc[UR8][R2.64+0x18000] ;  /* 0x01800008020c7981 */ /* 0x000f62000c1e1900 */
[----:B------:R-:W-:-:S04]  /*0410*/  FFMA R9, R9, R8, R28 ;  /* 0x0000000809097223 */ /* 0x000fc8000000001c */
[----:B------:R-:W-:Y:S01]  /*0420*/  FFMA R9, R10, R11, R9 ;  /* 0x0000000b0a097223 */ /* 0x000fe20000000009 */
[----:B------:R-:W-:-:S04]  /*0430*/  UIADD3 UR4, UPT, UPT, UR4, 0x10, URZ ;  /* 0x0000001004047890 */ /* 0x000fc8000fffe0ff */
[----:B------:R-:W-:Y:S01]  /*0440*/  UISETP.NE.AND UP0, UPT, UR4, 0x1000, UPT ;  /* 0x000010000400788c */ /* 0x000fe2000bf05270 */
[----:B0-----:R-:W-:Y:S02]  /*0450*/  IADD3 R4, P0, PT, R4, 0x40, RZ ;  /* 0x0000004004047810 */ /* 0x001fe40007f1e0ff */
[----:B------:R-:W-:Y:S02]  /*0460*/  IADD3 R6, PT, PT, R6, 0x10000, RZ ;  /* 0x0001000006067810 */ /* 0x000fe40007ffe0ff */
[----:B------:R-:W-:Y:S01]  /*0470*/  IADD3.X R5, PT, PT, RZ, R5, RZ, P0, !PT ;  /* 0x00000005ff057210 */ /* 0x000fe200007fe4ff */
[----:B--2---:R-:W-:-:S04]  /*0480*/  FFMA R9, R16, R17, R9 ;  /* 0x0000001110097223 */ /* 0x004fc80000000009 */
[----:B---3--:R-:W-:-:S04]  /*0490*/  FFMA R9, R14, R15, R9 ;  /* 0x0000000f0e097223 */ /* 0x008fc80000000009 */
[----:B----4-:R-:W-:-:S04]  /*04a0*/  FFMA R9, R18, R19, R9 ;  /* 0x0000001312097223 */ /* 0x010fc80000000009 */
[----:B-----5:R-:W-:-:S04]  /*04b0*/  FFMA R9, R20, R21, R9 ;  /* 0x0000001514097223 */ /* 0x020fc80000000009 */
[----:B------:R-:W-:-:S04]  /*04c0*/  FFMA R9, R22, R23, R9 ;  /* 0x0000001716097223 */ /* 0x000fc80000000009 */
[----:B------:R-:W-:-:S04]  /*04d0*/  FFMA R24, R24, R25, R9 ;  /* 0x0000001918187223 */ /* 0x000fc80000000009 */
[----:B------:R-:W-:-:S04]  /*04e0*/  FFMA R13, R13, R12, R24 ;  /* 0x0000000c0d0d7223 */ /* 0x000fc80000000018 */
[----:B------:R-:W-:Y:S01]  /*04f0*/  FFMA R14, R26, R27, R13 ;  /* 0x0000001b1a0e7223 */ /* 0x000fe2000000000d */
[----:B------:R-:W-:Y:S06]  /*0500*/  BRA.U UP0, `(.L_x_0) ;  /* 0xfffffffd001c7547 */ /* 0x000fec000b83ffff */
[----:B------:R-:W0:Y:S01]  /*0510*/  LDC.64 R2, c[0x0][0x390] ;  /* 0x0000e400ff027b82 */ /* 0x000e220000000a00 */
[----:B------:R-:W-:-:S05]  /*0520*/  IADD3 R7, PT, PT, R0, R7, RZ ;  /* 0x0000000700077210 */ /* 0x000fca0007ffe0ff */
[----:B0-----:R-:W-:-:S05]  /*0530*/  IMAD.WIDE R2, R7, 0x4, R2 ;  /* 0x0000000407027825 */ /* 0x001fca00078e0202 */
[----:B------:R-:W-:Y:S01]  /*0540*/  STG.E desc[UR8][R2.64], R14 ;  /* 0x0000000e02007986 */ /* 0x000fe2000c101908 */
[----:B------:R-:W-:Y:S05]  /*0550*/  EXIT ;  /* 0x000000000000794d */ /* 0x000fea0003800000 */
.L_x_1:
[----:B------:R-:W-:-:S00]  /*0560*/  BRA `(.L_x_1) ;  /* 0xfffffffc00fc7947 */ /* 0x000fc0000383ffff */
[----:B------:R-:W-:-:S00]  /*0570*/  NOP ;  /* 0x0000000000007918 */ /* 0x000fc00000000000 */
        /* <DEDUP_REMOVED lines=8> */
.L_x_2:


//--------------------- .nv.shared.reserved.0     --------------------------
	.section	.nv.shared.reserved.0,"aw",@nobits
	.weak		__nv_reservedSMEM_offset_0_alias
	.size		__nv_reservedSMEM_offset_0_alias, 0, 64
	.other		__nv_reservedSMEM_offset_0_alias,@"STO_CUDA_RESERVED_SHARED STV_DEFAULT"
__nv_reservedSMEM_offset_0_alias:
	.zero		0
	.zero		64


//--------------------- .nv.constant0._Z9matrixMulPfS_S_ --------------------------
	.section	.nv.constant0._Z9matrixMulPfS_S_,"a",@progbits
	.sectionflags	@""
	.align	4
.nv.constant0._Z9matrixMulPfS_S_:
	.zero		920


//--------------------- SYMBOLS --------------------------

	.type		.nv.reservedSmem.offset0,@object
	.size		.nv.reservedSmem.offset0,0x4
